//
// Generated by NVIDIA NVVM Compiler
//
// Compiler Build ID: CL-36424714
// Cuda compilation tools, release 13.0, V13.0.88
// Based on NVVM 20.0.0
//

.version 9.0
.target sm_100
.address_size 64

	// .globl	_Z15transposeKernelPd

.visible .entry _Z15transposeKernelPd(
	.param .u64 .ptr .align 1 _Z15transposeKernelPd_param_0
)
{
	.reg .pred 	%p<3>;
	.reg .b32 	%r<12>;
	.reg .b64 	%rd<7>;
	.reg .b64 	%fd<3>;

	ld.param.u64 	%rd1, [_Z15transposeKernelPd_param_0];
	mov.u32 	%r3, %ntid.x;
	mov.u32 	%r4, %ctaid.x;
	mov.u32 	%r5, %tid.x;
	mad.lo.s32 	%r1, %r3, %r4, %r5;
	mov.u32 	%r6, %ntid.y;
	mov.u32 	%r7, %ctaid.y;
	mov.u32 	%r8, %tid.y;
	mad.lo.s32 	%r2, %r6, %r7, %r8;
	setp.le.s32 	%p1, %r1, %r2;
	@%p1 bra 	$L__BB0_3;
	max.u32 	%r9, %r1, %r2;
	setp.gt.u32 	%p2, %r9, 4;
	@%p2 bra 	$L__BB0_3;
	cvta.to.global.u64 	%rd2, %rd1;
	mad.lo.s32 	%r10, %r1, 5, %r2;
	mul.wide.u32 	%rd3, %r10, 8;
	add.s64 	%rd4, %rd2, %rd3;
	ld.global.f64 	%fd1, [%rd4];
	mad.lo.s32 	%r11, %r2, 5, %r1;
	mul.wide.u32 	%rd5, %r11, 8;
	add.s64 	%rd6, %rd2, %rd5;
	ld.global.f64 	%fd2, [%rd6];
	st.global.f64 	[%rd4], %fd2;
	st.global.f64 	[%rd6], %fd1;
$L__BB0_3:
	ret;

}


// ===== COMPILED SASS (sm_100) =====

	.target	sm_100

	.elftype	@"ET_EXEC"


//--------------------- .note.nv.tkinfo           --------------------------
	.section	.note.nv.tkinfo,"",@"SHT_NOTE"
	.sectionflags	@"SHF_NOTE_NV_TKINFO"
	.tkinfo
        /*0018*/ 	.word	0x00000002
        /*0030*/ 	.string	""
        /*0030*/ 	.string	"ptxas"
        /*0030*/ 	.string	"Cuda compilation tools, release 13.0, V13.0.88"
        /*0030*/ 	.string	"Build cuda_13.0.r13.0/compiler.36424714_0"
        /*0030*/ 	.string	"-arch sm_100 -m 64 "



//--------------------- .note.nv.cuinfo           --------------------------
	.section	.note.nv.cuinfo,"",@"SHT_NOTE"
	.sectionflags	@"SHF_NOTE_NV_CUINFO"
        /*0018*/ 	.short	0x0002
        /*001a*/ 	.short	0x0064
        /*001c*/ 	.short	0x0082
	.zero		2


//--------------------- .nv.info                  --------------------------
	.section	.nv.info,"",@"SHT_CUDA_INFO"
	.align	4


	//----- nvinfo : EIATTR_REGCOUNT
	.align		4
        /*0000*/ 	.byte	0x04, 0x2f
        /*0002*/ 	.short	(.L_1 - .L_0)
	.align		4
.L_0:
        /*0004*/ 	.word	index@(_Z15transposeKernelPd)
        /*0008*/ 	.word	0x0000000c


	//----- nvinfo : EIATTR_FRAME_SIZE
	.align		4
.L_1:
        /*000c*/ 	.byte	0x04, 0x11
        /*000e*/ 	.short	(.L_3 - .L_2)
	.align		4
.L_2:
        /*0010*/ 	.word	index@(_Z15transposeKernelPd)
        /*0014*/ 	.word	0x00000000


	//----- nvinfo : EIATTR_MIN_STACK_SIZE
	.align		4
.L_3:
        /*0018*/ 	.byte	0x04, 0x12
        /*001a*/ 	.short	(.L_5 - .L_4)
	.align		4
.L_4:
        /*001c*/ 	.word	index@(_Z15transposeKernelPd)
        /*0020*/ 	.word	0x00000000
.L_5:


//--------------------- .nv.compat                --------------------------
	.section	.nv.compat,"",@"SHT_CUDA_COMPAT_INFO"
	.align	4
        /*0000*/ 	.byte	0x02, 0x09, 0x00, 0x00, 0x02, 0x02, 0x01, 0x00, 0x02, 0x05, 0x05, 0x00, 0x03, 0x07, 0x01, 0x01
        /*0010*/ 	.byte	0x02, 0x03, 0x00, 0x00, 0x02, 0x06, 0x01, 0x00, 0x04, 0x0b, 0x08, 0x00, 0x09, 0x00, 0x00, 0x00
        /*0020*/ 	.byte	0x00, 0x00, 0x00, 0x00


//--------------------- .nv.info._Z15transposeKernelPd --------------------------
	.section	.nv.info._Z15transposeKernelPd,"",@"SHT_CUDA_INFO"
	.sectionflags	@""
	.align	4


	//----- nvinfo : EIATTR_CUDA_API_VERSION
	.align		4
        /*0000*/ 	.byte	0x04, 0x37
        /*0002*/ 	.short	(.L_7 - .L_6)
.L_6:
        /*0004*/ 	.word	0x00000082


	//----- nvinfo : EIATTR_KPARAM_INFO
	.align		4
.L_7:
        /*0008*/ 	.byte	0x04, 0x17
        /*000a*/ 	.short	(.L_9 - .L_8)
.L_8:
        /*000c*/ 	.word	0x00000000
        /*0010*/ 	.short	0x0000
        /*0012*/ 	.short	0x0000
        /*0014*/ 	.byte	0x00, 0xf5, 0x21, 0x00


	//----- nvinfo : EIATTR_SPARSE_MMA_MASK
	.align		4
.L_9:
        /*0018*/ 	.byte	0x03, 0x50
        /*001a*/ 	.short	0x0000


	//----- nvinfo : EIATTR_MAXREG_COUNT
	.align		4
        /*001c*/ 	.byte	0x03, 0x1b
        /*001e*/ 	.short	0x00ff


	//----- nvinfo : EIATTR_MERCURY_ISA_VERSION
	.align		4
        /*0020*/ 	.byte	0x03, 0x5f
        /*0022*/ 	.short	0x0101


	//----- nvinfo : EIATTR_VRC_CTA_INIT_COUNT
	.align		4
        /*0024*/ 	.byte	0x02, 0x4a
	.zero		1
	.zero		1


	//----- nvinfo : EIATTR_EXIT_INSTR_OFFSETS
	.align		4
        /*0028*/ 	.byte	0x04, 0x1c
        /*002a*/ 	.short	(.L_11 - .L_10)


	//   ....[0]....
.L_10:
        /*002c*/ 	.word	0x000000a0


	//   ....[1]....
        /*0030*/ 	.word	0x000000d0


	//   ....[2]....
        /*0034*/ 	.word	0x00000180


	//----- nvinfo : EIATTR_CBANK_PARAM_SIZE
	.align		4
.L_11:
        /*0038*/ 	.byte	0x03, 0x19
        /*003a*/ 	.short	0x0008


	//----- nvinfo : EIATTR_PARAM_CBANK
	.align		4
        /*003c*/ 	.byte	0x04, 0x0a
        /*003e*/ 	.short	(.L_13 - .L_12)
	.align		4
.L_12:
        /*0040*/ 	.word	index@(.nv.constant0._Z15transposeKernelPd)
        /*0044*/ 	.short	0x0380
        /*0046*/ 	.short	0x0008


	//----- nvinfo : EIATTR_SW_WAR
	.align		4
.L_13:
        /*0048*/ 	.byte	0x04, 0x36
        /*004a*/ 	.short	(.L_15 - .L_14)
.L_14:
        /*004c*/ 	.word	0x00000008
.L_15:


//--------------------- .nv.callgraph             --------------------------
	.section	.nv.callgraph,"",@"SHT_CUDA_CALLGRAPH"
	.align	4
	.sectionentsize	8
	.align		4
        /*0000*/ 	.word	0x00000000
	.align		4
        /*0004*/ 	.word	0xffffffff
	.align		4
        /*0008*/ 	.word	0x00000000
	.align		4
        /*000c*/ 	.word	0xfffffffe
	.align		4
        /*0010*/ 	.word	0x00000000
	.align		4
        /*0014*/ 	.word	0xfffffffd
	.align		4
        /*0018*/ 	.word	0x00000000
	.align		4
        /*001c*/ 	.word	0xfffffffc


//--------------------- .text._Z15transposeKernelPd --------------------------
	.section	.text._Z15transposeKernelPd,"ax",@progbits
	.align	128
        .global         _Z15transposeKernelPd
        .type           _Z15transposeKernelPd,@function
        .size           _Z15transposeKernelPd,(.L_x_1 - _Z15transposeKernelPd)
        .other          _Z15transposeKernelPd,@"STO_CUDA_ENTRY STV_DEFAULT"
_Z15transposeKernelPd:
.text._Z15transposeKernelPd:
[----:B------:R-:W-:Y:S01]  /*0000*/  LDC R1, c[0x0][0x37c] ;  /* 0x0000df00ff017b82 */ /* 0x000fe20000000800 */
[----:B------:R-:W0:Y:S01]  /*0010*/  S2R R0, SR_CTAID.X ;  /* 0x0000000000007919 */ /* 0x000e220000002500 */
[----:B------:R-:W0:Y:S01]  /*0020*/  LDCU UR4, c[0x0][0x360] ;  /* 0x00006c00ff0477ac */ /* 0x000e220008000800 */
[----:B------:R-:W0:Y:S01]  /*0030*/  S2R R3, SR_TID.X ;  /* 0x0000000000037919 */ /* 0x000e220000002100 */
[----:B------:R-:W1:Y:S01]  /*0040*/  LDCU UR5, c[0x0][0x364] ;  /* 0x00006c80ff0577ac */ /* 0x000e620008000800 */
[----:B------:R-:W1:Y:S01]  /*0050*/  S2R R5, SR_CTAID.Y ;  /* 0x0000000000057919 */ /* 0x000e620000002600 */
[----:B------:R-:W1:Y:S01]  /*0060*/  S2R R2, SR_TID.Y ;  /* 0x0000000000027919 */ /* 0x000e620000002200 */
[----:B0-----:R-:W-:Y:S02]  /*0070*/  IMAD R0, R0, UR4, R3 ;  /* 0x0000000400007c24 */ /* 0x001fe4000f8e0203 */
[----:B-1----:R-:W-:-:S05]  /*0080*/  IMAD R5, R5, UR5, R2 ;  /* 0x0000000505057c24 */ /* 0x002fca000f8e0202 */
[----:B------:R-:W-:-:S13]  /*0090*/  ISETP.GT.AND P0, PT, R0, R5, PT ;  /* 0x000000050000720c */ /* 0x000fda0003f04270 */
[----:B------:R-:W-:Y:S05]  /*00a0*/  @!P0 EXIT ;  /* 0x000000000000894d */ /* 0x000fea0003800000 */
[----:B------:R-:W-:-:S04]  /*00b0*/  VIMNMX.U32 R2, PT, PT, R0, R5, !PT ;  /* 0x0000000500027248 */ /* 0x000fc80007fe0000 */
[----:B------:R-:W-:-:S13]  /*00c0*/  ISETP.GT.U32.AND P0, PT, R2, 0x4, PT ;  /* 0x000000040200780c */ /* 0x000fda0003f04070 */
[----:B------:R-:W-:Y:S05]  /*00d0*/  @P0 EXIT ;  /* 0x000000000000094d */ /* 0x000fea0003800000 */
[----:B------:R-:W0:Y:S01]  /*00e0*/  LDC.64 R2, c[0x0][0x380] ;  /* 0x0000e000ff027b82 */ /* 0x000e220000000a00 */
[----:B------:R-:W1:Y:S01]  /*00f0*/  LDCU.64 UR4, c[0x0][0x358] ;  /* 0x00006b00ff0477ac */ /* 0x000e620008000a00 */
[----:B------:R-:W-:Y:S02]  /*0100*/  IMAD R7, R5, 0x5, R0 ;  /* 0x0000000505077824 */ /* 0x000fe400078e0200 */
[----:B------:R-:W-:Y:S02]  /*0110*/  IMAD R5, R0, 0x5, R5 ;  /* 0x0000000500057824 */ /* 0x000fe400078e0205 */
[----:B0-----:R-:W-:-:S04]  /*0120*/  IMAD.WIDE.U32 R6, R7, 0x8, R2 ;  /* 0x0000000807067825 */ /* 0x001fc800078e0002 */
[----:B------:R-:W-:Y:S01]  /*0130*/  IMAD.WIDE.U32 R2, R5, 0x8, R2 ;  /* 0x0000000805027825 */ /* 0x000fe200078e0002 */
[----:B-1----:R-:W2:Y:S04]  /*0140*/  LDG.E.64 R8, desc[UR4][R6.64] ;  /* 0x0000000406087981 */ /* 0x002ea8000c1e1b00 */
[----:B------:R-:W3:Y:S04]  /*0150*/  LDG.E.64 R4, desc[UR4][R2.64] ;  /* 0x0000000402047981 */ /* 0x000ee8000c1e1b00 */
[----:B--2---:R-:W-:Y:S04]  /*0160*/  STG.E.64 desc[UR4][R2.64], R8 ;  /* 0x0000000802007986 */ /* 0x004fe8000c101b04 */
[----:B---3--:R-:W-:Y:S01]  /*0170*/  STG.E.64 desc[UR4][R6.64], R4 ;  /* 0x0000000406007986 */ /* 0x008fe2000c101b04 */
[----:B------:R-:W-:Y:S05]  /*0180*/  EXIT ;  /* 0x000000000000794d */ /* 0x000fea0003800000 */
.L_x_0:
[----:B------:R-:W-:-:S00]  /*0190*/  BRA `(.L_x_0) ;  /* 0xfffffffc00fc7947 */ /* 0x000fc0000383ffff */
[----:B------:R-:W-:-:S00]  /*01a0*/  NOP ;  /* 0x0000000000007918 */ /* 0x000fc00000000000 */
        /* <DEDUP_REMOVED lines=13> */
.L_x_1:


//--------------------- .nv.shared.reserved.0     --------------------------
	.section	.nv.shared.reserved.0,"aw",@nobits
	.weak		__nv_reservedSMEM_offset_0_alias
	.size		__nv_reservedSMEM_offset_0_alias, 0, 64
	.other		__nv_reservedSMEM_offset_0_alias,@"STO_CUDA_RESERVED_SHARED STV_DEFAULT"
__nv_reservedSMEM_offset_0_alias:
	.zero		0
	.zero		64


//--------------------- .nv.constant0._Z15transposeKernelPd --------------------------
	.section	.nv.constant0._Z15transposeKernelPd,"a",@progbits
	.sectionflags	@""
	.align	4
.nv.constant0._Z15transposeKernelPd:
	.zero		904


//--------------------- SYMBOLS --------------------------

	.type		.nv.reservedSmem.offset0,@object
	.size		.nv.reservedSmem.offset0,0x4
